//
// Generated by NVIDIA NVVM Compiler
//
// Compiler Build ID: CL-36424714
// Cuda compilation tools, release 13.0, V13.0.88
// Based on NVVM 20.0.0
//

.version 9.0
.target sm_100
.address_size 64

	// .globl	_Z17activeMaskExamplev
.extern .func  (.param .b32 func_retval0) vprintf
(
	.param .b64 vprintf_param_0,
	.param .b64 vprintf_param_1
)
;
.global .align 1 .b8 $str[22] = {84, 104, 114, 101, 97, 100, 32, 37, 100, 32, 105, 115, 32, 97, 99, 116, 105, 118, 101, 46, 10};

.visible .entry _Z17activeMaskExamplev()
{
	.local .align 8 .b8 	__local_depot0[8];
	.reg .b64 	%SP;
	.reg .b64 	%SPL;
	.reg .pred 	%p<3>;
	.reg .b32 	%r<10>;
	.reg .b64 	%rd<5>;

	mov.u64 	%SPL, __local_depot0;
	cvta.local.u64 	%SP, %SPL;
	mov.u32 	%r1, %tid.x;
	// begin inline asm
	activemask.b32 %r2;
	// end inline asm
	shr.u32 	%r3, %r2, %r1;
	and.b32  	%r4, %r3, 1;
	setp.eq.b32 	%p1, %r4, 1;
	not.pred 	%p2, %p1;
	@%p2 bra 	$L__BB0_2;
	add.u64 	%rd1, %SP, 0;
	add.u64 	%rd2, %SPL, 0;
	mov.u32 	%r5, %ntid.x;
	mov.u32 	%r6, %ctaid.x;
	mad.lo.s32 	%r7, %r6, %r5, %r1;
	st.local.u32 	[%rd2], %r7;
	mov.u64 	%rd3, $str;
	cvta.global.u64 	%rd4, %rd3;
	{ // callseq 0, 0
	.param .b64 param0;
	st.param.b64 	[param0], %rd4;
	.param .b64 param1;
	st.param.b64 	[param1], %rd1;
	.param .b32 retval0;
	call.uni (retval0), 
	vprintf, 
	(
	param0, 
	param1
	);
	ld.param.b32 	%r8, [retval0];
	} // callseq 0
$L__BB0_2:
	ret;

}


// ===== COMPILED SASS (sm_100) =====

	.target	sm_100

	.elftype	@"ET_EXEC"


//--------------------- .note.nv.tkinfo           --------------------------
	.section	.note.nv.tkinfo,"",@"SHT_NOTE"
	.sectionflags	@"SHF_NOTE_NV_TKINFO"
	.tkinfo
        /*0018*/ 	.word	0x00000002
        /*0030*/ 	.string	""
        /*0030*/ 	.string	"ptxas"
        /*0030*/ 	.string	"Cuda compilation tools, release 13.0, V13.0.88"
        /*0030*/ 	.string	"Build cuda_13.0.r13.0/compiler.36424714_0"
        /*0030*/ 	.string	"-arch sm_100 -m 64 "



//--------------------- .note.nv.cuinfo           --------------------------
	.section	.note.nv.cuinfo,"",@"SHT_NOTE"
	.sectionflags	@"SHF_NOTE_NV_CUINFO"
        /*0018*/ 	.short	0x0002
        /*001a*/ 	.short	0x0064
        /*001c*/ 	.short	0x0082
	.zero		2


//--------------------- .nv.info                  --------------------------
	.section	.nv.info,"",@"SHT_CUDA_INFO"
	.align	4


	//----- nvinfo : EIATTR_REGCOUNT
	.align		4
        /*0000*/ 	.byte	0x04, 0x2f
        /*0002*/ 	.short	(.L_2 - .L_1)
	.align		4
.L_1:
        /*0004*/ 	.word	index@(_Z17activeMaskExamplev)
        /*0008*/ 	.word	0x00000018


	//----- nvinfo : EIATTR_FRAME_SIZE
	.align		4
.L_2:
        /*000c*/ 	.byte	0x04, 0x11
        /*000e*/ 	.short	(.L_4 - .L_3)
	.align		4
.L_3:
        /*0010*/ 	.word	index@(_Z17activeMaskExamplev)
        /*0014*/ 	.word	0x00000008


	//----- nvinfo : EIATTR_MIN_STACK_SIZE
	.align		4
.L_4:
        /*0018*/ 	.byte	0x04, 0x12
        /*001a*/ 	.short	(.L_6 - .L_5)
	.align		4
.L_5:
        /*001c*/ 	.word	index@(_Z17activeMaskExamplev)
        /*0020*/ 	.word	0x00000008
.L_6:


//--------------------- .nv.compat                --------------------------
	.section	.nv.compat,"",@"SHT_CUDA_COMPAT_INFO"
	.align	4
        /*0000*/ 	.byte	0x02, 0x09, 0x00, 0x00, 0x02, 0x02, 0x01, 0x00, 0x02, 0x05, 0x05, 0x00, 0x03, 0x07, 0x01, 0x01
        /*0010*/ 	.byte	0x02, 0x03, 0x00, 0x00, 0x02, 0x06, 0x01, 0x00, 0x04, 0x0b, 0x08, 0x00, 0x09, 0x00, 0x00, 0x00
        /*0020*/ 	.byte	0x00, 0x00, 0x00, 0x00


//--------------------- .nv.info._Z17activeMaskExamplev --------------------------
	.section	.nv.info._Z17activeMaskExamplev,"",@"SHT_CUDA_INFO"
	.sectionflags	@""
	.align	4


	//----- nvinfo : EIATTR_CUDA_API_VERSION
	.align		4
        /*0000*/ 	.byte	0x04, 0x37
        /*0002*/ 	.short	(.L_8 - .L_7)
.L_7:
        /*0004*/ 	.word	0x00000082


	//----- nvinfo : EIATTR_SPARSE_MMA_MASK
	.align		4
.L_8:
        /*0008*/ 	.byte	0x03, 0x50
        /*000a*/ 	.short	0x0000


	//----- nvinfo : EIATTR_MAXREG_COUNT
	.align		4
        /*000c*/ 	.byte	0x03, 0x1b
        /*000e*/ 	.short	0x00ff


	//----- nvinfo : EIATTR_EXTERNS
	.align		4
        /*0010*/ 	.byte	0x04, 0x0f
        /*0012*/ 	.short	(.L_10 - .L_9)


	//   ....[0]....
	.align		4
.L_9:
        /*0014*/ 	.word	index@(vprintf)


	//----- nvinfo : EIATTR_MERCURY_ISA_VERSION
	.align		4
.L_10:
        /*0018*/ 	.byte	0x03, 0x5f
        /*001a*/ 	.short	0x0101


	//----- nvinfo : EIATTR_VRC_CTA_INIT_COUNT
	.align		4
        /*001c*/ 	.byte	0x02, 0x4a
	.zero		1
	.zero		1


	//----- nvinfo : EIATTR_SYSCALL_OFFSETS
	.align		4
        /*0020*/ 	.byte	0x04, 0x46
        /*0022*/ 	.short	(.L_12 - .L_11)


	//   ....[0]....
.L_11:
        /*0024*/ 	.word	0x00000160


	//----- nvinfo : EIATTR_EXIT_INSTR_OFFSETS
	.align		4
.L_12:
        /*0028*/ 	.byte	0x04, 0x1c
        /*002a*/ 	.short	(.L_14 - .L_13)


	//   ....[0]....
.L_13:
        /*002c*/ 	.word	0x000000b0


	//   ....[1]....
        /*0030*/ 	.word	0x00000170


	//----- nvinfo : EIATTR_CRS_STACK_SIZE
	.align		4
.L_14:
        /*0034*/ 	.byte	0x04, 0x1e
        /*0036*/ 	.short	(.L_16 - .L_15)
.L_15:
        /*0038*/ 	.word	0x00000000


	//----- nvinfo : EIATTR_SW_WAR
	.align		4
.L_16:
        /*003c*/ 	.byte	0x04, 0x36
        /*003e*/ 	.short	(.L_18 - .L_17)
.L_17:
        /*0040*/ 	.word	0x00000008
.L_18:


//--------------------- .nv.callgraph             --------------------------
	.section	.nv.callgraph,"",@"SHT_CUDA_CALLGRAPH"
	.align	4
	.sectionentsize	8
	.align		4
        /*0000*/ 	.word	0x00000000
	.align		4
        /*0004*/ 	.word	0xffffffff
	.align		4
        /*0008*/ 	.word	index@(_Z17activeMaskExamplev)
	.align		4
        /*000c*/ 	.word	index@(vprintf)
	.align		4
        /*0010*/ 	.word	0x00000000
	.align		4
        /*0014*/ 	.word	0xfffffffe
	.align		4
        /*0018*/ 	.word	0x00000000
	.align		4
        /*001c*/ 	.word	0xfffffffd
	.align		4
        /*0020*/ 	.word	0x00000000
	.align		4
        /*0024*/ 	.word	0xfffffffc


//--------------------- .nv.constant4             --------------------------
	.section	.nv.constant4,"a",@progbits
	.align	8
	.align		8
.nv.constant4:
        /*0000*/ 	.dword	vprintf
	.align		8
        /*0008*/ 	.dword	$str


//--------------------- .text._Z17activeMaskExamplev --------------------------
	.section	.text._Z17activeMaskExamplev,"ax",@progbits
	.align	128
        .global         _Z17activeMaskExamplev
        .type           _Z17activeMaskExamplev,@function
        .size           _Z17activeMaskExamplev,(.L_x_2 - _Z17activeMaskExamplev)
        .other          _Z17activeMaskExamplev,@"STO_CUDA_ENTRY STV_DEFAULT"
_Z17activeMaskExamplev:
.text._Z17activeMaskExamplev:
[----:B------:R-:W0:Y:S01]  /*0000*/  LDC R1, c[0x0][0x37c] ;  /* 0x0000df00ff017b82 */ /* 0x000e220000000800 */
[----:B------:R-:W1:Y:S01]  /*0010*/  S2R R3, SR_TID.X ;  /* 0x0000000000037919 */ /* 0x000e620000002100 */
[----:B------:R-:W-:Y:S01]  /*0020*/  VOTE.ANY R0, PT, PT ;  /* 0x0000000000007806 */ /* 0x000fe200038e0100 */
[----:B------:R-:W2:Y:S01]  /*0030*/  LDCU UR4, c[0x0][0x2f8] ;  /* 0x00005f00ff0477ac */ /* 0x000ea20008000800 */
[----:B0-----:R-:W-:Y:S01]  /*0040*/  VIADD R1, R1, 0xfffffff8 ;  /* 0xfffffff801017836 */ /* 0x001fe20000000000 */
[----:B------:R-:W0:Y:S04]  /*0050*/  LDCU UR5, c[0x0][0x2fc] ;  /* 0x00005f80ff0577ac */ /* 0x000e280008000800 */
[----:B--2---:R-:W-:-:S05]  /*0060*/  IADD3 R6, P1, PT, R1, UR4, RZ ;  /* 0x0000000401067c10 */ /* 0x004fca000ff3e0ff */
[----:B0-----:R-:W-:Y:S01]  /*0070*/  IMAD.X R7, RZ, RZ, UR5, P1 ;  /* 0x00000005ff077e24 */ /* 0x001fe200088e06ff */
[----:B-1----:R-:W-:-:S04]  /*0080*/  SHF.R.U32.HI R0, RZ, R3, R0 ;  /* 0x00000003ff007219 */ /* 0x002fc80000011600 */
[----:B------:R-:W-:-:S04]  /*0090*/  LOP3.LUT R0, R0, 0x1, RZ, 0xc0, !PT ;  /* 0x0000000100007812 */ /* 0x000fc800078ec0ff */
[----:B------:R-:W-:-:S13]  /*00a0*/  ISETP.NE.U32.AND P0, PT, R0, 0x1, PT ;  /* 0x000000010000780c */ /* 0x000fda0003f05070 */
[----:B------:R-:W-:Y:S05]  /*00b0*/  @P0 EXIT ;  /* 0x000000000000094d */ /* 0x000fea0003800000 */
[----:B------:R-:W0:Y:S01]  /*00c0*/  S2R R0, SR_CTAID.X ;  /* 0x0000000000007919 */ /* 0x000e220000002500 */
[----:B------:R-:W0:Y:S01]  /*00d0*/  LDCU UR4, c[0x0][0x360] ;  /* 0x00006c00ff0477ac */ /* 0x000e220008000800 */
[----:B------:R-:W-:Y:S01]  /*00e0*/  MOV R2, 0x0 ;  /* 0x0000000000027802 */ /* 0x000fe20000000f00 */
[----:B0-----:R-:W-:Y:S01]  /*00f0*/  IMAD R0, R0, UR4, R3 ;  /* 0x0000000400007c24 */ /* 0x001fe2000f8e0203 */
[----:B------:R-:W0:Y:S04]  /*0100*/  LDCU.64 UR4, c[0x4][0x8] ;  /* 0x01000100ff0477ac */ /* 0x000e280008000a00 */
[----:B------:R-:W1:Y:S01]  /*0110*/  LDC.64 R2, c[0x4][R2] ;  /* 0x0100000002027b82 */ /* 0x000e620000000a00 */
[----:B------:R2:W-:Y:S01]  /*0120*/  STL [R1], R0 ;  /* 0x0000000001007387 */ /* 0x0005e20000100800 */
[----:B0-----:R-:W-:-:S02]  /*0130*/  IMAD.U32 R4, RZ, RZ, UR4 ;  /* 0x00000004ff047e24 */ /* 0x001fc4000f8e00ff */
[----:B--2---:R-:W-:-:S07]  /*0140*/  IMAD.U32 R5, RZ, RZ, UR5 ;  /* 0x00000005ff057e24 */ /* 0x004fce000f8e00ff */
[----:B------:R-:W-:-:S07]  /*0150*/  LEPC R20, `(.L_x_0) ;  /* 0x000000001014794e */ /* 0x000fce0000000000 */
[----:B-1----:R-:W-:Y:S05]  /*0160*/  CALL.ABS.NOINC R2 ;  /* 0x0000000002007343 */ /* 0x002fea0003c00000 */
.L_x_0:
[----:B------:R-:W-:Y:S05]  /*0170*/  EXIT ;  /* 0x000000000000794d */ /* 0x000fea0003800000 */
.L_x_1:
[----:B------:R-:W-:-:S00]  /*0180*/  BRA `(.L_x_1) ;  /* 0xfffffffc00fc7947 */ /* 0x000fc0000383ffff */
[----:B------:R-:W-:-:S00]  /*0190*/  NOP ;  /* 0x0000000000007918 */ /* 0x000fc00000000000 */
        /* <DEDUP_REMOVED lines=14> */
.L_x_2:


//--------------------- .nv.global.init           --------------------------
	.section	.nv.global.init,"aw",@progbits
.nv.global.init:
	.type		$str,@object
	.size		$str,(.L_0 - $str)
$str:
        /*0000*/ 	.byte	0x54, 0x68, 0x72, 0x65, 0x61, 0x64, 0x20, 0x25, 0x64, 0x20, 0x69, 0x73, 0x20, 0x61, 0x63, 0x74
        /*0010*/ 	.byte	0x69, 0x76, 0x65, 0x2e, 0x0a, 0x00
.L_0:


//--------------------- .nv.shared.reserved.0     --------------------------
	.section	.nv.shared.reserved.0,"aw",@nobits
	.weak		__nv_reservedSMEM_offset_0_alias
	.size		__nv_reservedSMEM_offset_0_alias, 0, 64
	.other		__nv_reservedSMEM_offset_0_alias,@"STO_CUDA_RESERVED_SHARED STV_DEFAULT"
__nv_reservedSMEM_offset_0_alias:
	.zero		0
	.zero		64


//--------------------- .nv.constant0._Z17activeMaskExamplev --------------------------
	.section	.nv.constant0._Z17activeMaskExamplev,"a",@progbits
	.sectionflags	@""
	.align	4
.nv.constant0._Z17activeMaskExamplev:
	.zero		896


//--------------------- SYMBOLS --------------------------

	.type		.nv.reservedSmem.offset0,@object
	.size		.nv.reservedSmem.offset0,0x4
	.type		vprintf,@function
